	.headerflags	@"EF_CUDA_TEXMODE_UNIFIED EF_CUDA_64BIT_ADDRESS EF_CUDA_ACCELERATORS EF_CUDA_SM90 EF_CUDA_VIRTUAL_SM(EF_CUDA_SM90)"
	.elftype	@"ET_EXEC"


//--------------------- .nv.info                  --------------------------
	.section	.nv.info,"",@"SHT_CUDA_INFO"
	.align	4


	//----- nvinfo : EIATTR_REGCOUNT
	.align		4
        /*0000*/ 	.byte	0x04, 0x2f
        /*0002*/ 	.short	(.L_2 - .L_1)
	.align		4
.L_1:
        /*0004*/ 	.word	index@(triton_poi_fused_native_group_norm_relu_18)
        /*0008*/ 	.word	0x00000020


	//----- nvinfo : EIATTR_MIN_STACK_SIZE
	.align		4
.L_2:
        /*000c*/ 	.byte	0x04, 0x12
        /*000e*/ 	.short	(.L_4 - .L_3)
	.align		4
.L_3:
        /*0010*/ 	.word	index@(triton_poi_fused_native_group_norm_relu_18)
        /*0014*/ 	.word	0x00000000


	//----- nvinfo : EIATTR_FRAME_SIZE
	.align		4
.L_4:
        /*0018*/ 	.byte	0x04, 0x11
        /*001a*/ 	.short	(.L_6 - .L_5)
	.align		4
.L_5:
        /*001c*/ 	.word	index@(triton_poi_fused_native_group_norm_relu_18)
        /*0020*/ 	.word	0x00000000


	//----- nvinfo : EIATTR_MIN_STACK_SIZE
	.align		4
.L_6:
        /*0024*/ 	.byte	0x04, 0x12
        /*0026*/ 	.short	(.L_8 - .L_7)
	.align		4
.L_7:
        /*0028*/ 	.word	index@(triton_poi_fused_native_group_norm_relu_18)
        /*002c*/ 	.word	0x00000000
.L_8:


//--------------------- .nv.info.triton_poi_fused_native_group_norm_relu_18 --------------------------
	.section	.nv.info.triton_poi_fused_native_group_norm_relu_18,"",@"SHT_CUDA_INFO"
	.sectionflags	@""
	.align	4


	//----- nvinfo : EIATTR_CUDA_API_VERSION
	.align		4
        /*0000*/ 	.byte	0x04, 0x37
        /*0002*/ 	.short	(.L_10 - .L_9)
.L_9:
        /*0004*/ 	.word	0x0000007c


	//----- nvinfo : EIATTR_KPARAM_INFO
	.align		4
.L_10:
        /*0008*/ 	.byte	0x04, 0x17
        /*000a*/ 	.short	(.L_12 - .L_11)
.L_11:
        /*000c*/ 	.word	0x00000000
        /*0010*/ 	.short	0x0006
        /*0012*/ 	.short	0x0030
        /*0014*/ 	.byte	0x00, 0xf0, 0x11, 0x00


	//----- nvinfo : EIATTR_KPARAM_INFO
	.align		4
.L_12:
        /*0018*/ 	.byte	0x04, 0x17
        /*001a*/ 	.short	(.L_14 - .L_13)
.L_13:
        /*001c*/ 	.word	0x00000000
        /*0020*/ 	.short	0x0005
        /*0022*/ 	.short	0x0028
        /*0024*/ 	.byte	0x00, 0xf4, 0x21, 0x00


	//----- nvinfo : EIATTR_KPARAM_INFO
	.align		4
.L_14:
        /*0028*/ 	.byte	0x04, 0x17
        /*002a*/ 	.short	(.L_16 - .L_15)
.L_15:
        /*002c*/ 	.word	0x00000000
        /*0030*/ 	.short	0x0004
        /*0032*/ 	.short	0x0020
        /*0034*/ 	.byte	0x00, 0xf4, 0x21, 0x00


	//----- nvinfo : EIATTR_KPARAM_INFO
	.align		4
.L_16:
        /*0038*/ 	.byte	0x04, 0x17
        /*003a*/ 	.short	(.L_18 - .L_17)
.L_17:
        /*003c*/ 	.word	0x00000000
        /*0040*/ 	.short	0x0003
        /*0042*/ 	.short	0x0018
        /*0044*/ 	.byte	0x00, 0xf4, 0x21, 0x00


	//----- nvinfo : EIATTR_KPARAM_INFO
	.align		4
.L_18:
        /*0048*/ 	.byte	0x04, 0x17
        /*004a*/ 	.short	(.L_20 - .L_19)
.L_19:
        /*004c*/ 	.word	0x00000000
        /*0050*/ 	.short	0x0002
        /*0052*/ 	.short	0x0010
        /*0054*/ 	.byte	0x00, 0xf4, 0x21, 0x00


	//----- nvinfo : EIATTR_KPARAM_INFO
	.align		4
.L_20:
        /*0058*/ 	.byte	0x04, 0x17
        /*005a*/ 	.short	(.L_22 - .L_21)
.L_21:
        /*005c*/ 	.word	0x00000000
        /*0060*/ 	.short	0x0001
        /*0062*/ 	.short	0x0008
        /*0064*/ 	.byte	0x00, 0xf4, 0x21, 0x00


	//----- nvinfo : EIATTR_KPARAM_INFO
	.align		4
.L_22:
        /*0068*/ 	.byte	0x04, 0x17
        /*006a*/ 	.short	(.L_24 - .L_23)
.L_23:
        /*006c*/ 	.word	0x00000000
        /*0070*/ 	.short	0x0000
        /*0072*/ 	.short	0x0000
        /*0074*/ 	.byte	0x00, 0xf4, 0x21, 0x00


	//----- nvinfo : EIATTR_SPARSE_MMA_MASK
	.align		4
.L_24:
        /*0078*/ 	.byte	0x03, 0x50
        /*007a*/ 	.short	0x0000


	//----- nvinfo : EIATTR_MAXREG_COUNT
	.align		4
        /*007c*/ 	.byte	0x03, 0x1b
        /*007e*/ 	.short	0x00ff


	//----- nvinfo : EIATTR_EXIT_INSTR_OFFSETS
	.align		4
        /*0080*/ 	.byte	0x04, 0x1c
        /*0082*/ 	.short	(.L_26 - .L_25)


	//   ....[0]....
.L_25:
        /*0084*/ 	.word	0x00000e70


	//----- nvinfo : EIATTR_REQNTID
	.align		4
.L_26:
        /*0088*/ 	.byte	0x04, 0x10
        /*008a*/ 	.short	(.L_28 - .L_27)
.L_27:
        /*008c*/ 	.word	0x00000080
        /*0090*/ 	.word	0x00000001
        /*0094*/ 	.word	0x00000001


	//----- nvinfo : EIATTR_CBANK_PARAM_SIZE
	.align		4
.L_28:
        /*0098*/ 	.byte	0x03, 0x19
        /*009a*/ 	.short	0x0034


	//----- nvinfo : EIATTR_PARAM_CBANK
	.align		4
        /*009c*/ 	.byte	0x04, 0x0a
        /*009e*/ 	.short	(.L_30 - .L_29)
	.align		4
.L_29:
        /*00a0*/ 	.word	index@(.nv.constant0.triton_poi_fused_native_group_norm_relu_18)
        /*00a4*/ 	.short	0x0210
        /*00a6*/ 	.short	0x0034


	//----- nvinfo : EIATTR_SW_WAR
	.align		4
.L_30:
        /*00a8*/ 	.byte	0x04, 0x36
        /*00aa*/ 	.short	(.L_32 - .L_31)
.L_31:
        /*00ac*/ 	.word	0x00000008
.L_32:


//--------------------- .nv.callgraph             --------------------------
	.section	.nv.callgraph,"",@"SHT_CUDA_CALLGRAPH"
	.align	4
	.sectionentsize	8
	.align		4
        /*0000*/ 	.word	0x00000000
	.align		4
        /*0004*/ 	.word	0xffffffff
	.align		4
        /*0008*/ 	.word	0x00000000
	.align		4
        /*000c*/ 	.word	0xfffffffe
	.align		4
        /*0010*/ 	.word	0x00000000
	.align		4
        /*0014*/ 	.word	0xfffffffd
	.align		4
        /*0018*/ 	.word	0x00000000
	.align		4
        /*001c*/ 	.word	0xfffffffc


//--------------------- .nv.constant4             --------------------------
	.section	.nv.constant4,"a",@progbits
	.align	8
	.align		8
.nv.constant4:
        /*0000*/ 	.dword	_$_str


//--------------------- .text.triton_poi_fused_native_group_norm_relu_18 --------------------------
	.section	.text.triton_poi_fused_native_group_norm_relu_18,"ax",@progbits
	.align	128
        .global         triton_poi_fused_native_group_norm_relu_18
        .type           triton_poi_fused_native_group_norm_relu_18,@function
        .size           triton_poi_fused_native_group_norm_relu_18,(.L_x_1 - triton_poi_fused_native_group_norm_relu_18)
        .other          triton_poi_fused_native_group_norm_relu_18,@"STO_CUDA_ENTRY STV_DEFAULT"
triton_poi_fused_native_group_norm_relu_18:
.text.triton_poi_fused_native_group_norm_relu_18:
[----:B------:R-:W-:Y:S01]  /*0000*/  LDC R1, c[0x0][0x28] ;  /* 0x00000a00ff017b82 */ /* 0x000fe20000000800 */
[----:B------:R-:W1:Y:S07]  /*0010*/  S2R R0, SR_TID.X ;  /* 0x0000000000007919 */ /* 0x000e6e0000002100 */
[----:B------:R-:W2:Y:S01]  /*0020*/  LDC.64 R22, c[0x0][0x210] ;  /* 0x00008400ff167b82 */ /* 0x000ea20000000a00 */
[----:B------:R-:W-:Y:S01]  /*0030*/  ULDC.64 UR4, c[0x0][0x208] ;  /* 0x0000820000047ab9 */ /* 0x000fe20000000a00 */
[----:B------:R-:W3:Y:S06]  /*0040*/  S2R R3, SR_CTAID.X ;  /* 0x0000000000037919 */ /* 0x000eec0000002500 */
[----:B------:R-:W4:Y:S01]  /*0050*/  LDC.64 R8, c[0x0][0x218] ;  /* 0x00008600ff087b82 */ /* 0x000f220000000a00 */
[----:B-1----:R-:W-:-:S05]  /*0060*/  IMAD.SHL.U32 R0, R0, 0x4, RZ ;  /* 0x0000000400007824 */ /* 0x002fca00078e00ff */
[----:B------:R-:W-:-:S05]  /*0070*/  LOP3.LUT R0, R0, 0x1fc, RZ, 0xc0, !PT ;  /* 0x000001fc00007812 */ /* 0x000fca00078ec0ff */
[----:B---3--:R-:W-:-:S04]  /*0080*/  IMAD R3, R3, 0x400, R0 ;  /* 0x0000040003037824 */ /* 0x008fc800078e0200 */
[C---:B------:R-:W-:Y:S02]  /*0090*/  VIADD R0, R3.reuse, 0x1 ;  /* 0x0000000103007836 */ /* 0x040fe40000000000 */
[----:B------:R-:W-:-:S04]  /*00a0*/  IMAD.HI R15, R3, 0x2aaaaaab, RZ ;  /* 0x2aaaaaab030f7827 */ /* 0x000fc800078e02ff */
[----:B------:R-:W-:-:S04]  /*00b0*/  IMAD.HI R2, R0, 0x2aaaaaab, RZ ;  /* 0x2aaaaaab00027827 */ /* 0x000fc800078e02ff */
[----:B--2---:R-:W-:Y:S01]  /*00c0*/  IMAD.WIDE R22, R3, 0x4, R22 ;  /* 0x0000000403167825 */ /* 0x004fe200078e0216 */
[----:B------:R-:W-:-:S04]  /*00d0*/  SHF.R.U32.HI R5, RZ, 0x1f, R2 ;  /* 0x0000001fff057819 */ /* 0x000fc80000011602 */
[----:B------:R-:W-:Y:S02]  /*00e0*/  LEA.HI R5, R2, R5, RZ, 0x1b ;  /* 0x0000000502057211 */ /* 0x000fe400078fd8ff */
[----:B------:R-:W-:-:S03]  /*00f0*/  SHF.R.U32.HI R2, RZ, 0x1f, R15 ;  /* 0x0000001fff027819 */ /* 0x000fc6000001160f */
[----:B------:R-:W-:Y:S01]  /*0100*/  IMAD R5, R5, -0xc0, R0 ;  /* 0xffffff4005057824 */ /* 0x000fe200078e0200 */
[----:B------:R-:W-:-:S04]  /*0110*/  LEA.HI.SX32 R11, R15, R2, 0x11 ;  /* 0x000000020f0b7211 */ /* 0x000fc800078f8aff */
[----:B------:R-:W-:-:S04]  /*0120*/  PRMT R0, R5, 0x9910, RZ ;  /* 0x0000991005007816 */ /* 0x000fc800000000ff */
[----:B------:R-:W-:-:S04]  /*0130*/  SHF.R.S32.HI R0, RZ, 0xf, R0 ;  /* 0x0000000fff007819 */ /* 0x000fc80000011400 */
[----:B------:R-:W-:-:S04]  /*0140*/  LOP3.LUT R0, R0, 0xffff, RZ, 0xc0, !PT ;  /* 0x0000ffff00007812 */ /* 0x000fc800078ec0ff */
[----:B------:R-:W-:Y:S01]  /*0150*/  LEA.HI R5, R0, R5, RZ, 0x15 ;  /* 0x0000000500057211 */ /* 0x000fe200078fa8ff */
[----:B------:R-:W-:-:S03]  /*0160*/  VIADD R0, R3, 0x2 ;  /* 0x0000000203007836 */ /* 0x000fc60000000000 */
[----:B------:R-:W-:Y:S01]  /*0170*/  PRMT R6, R5, 0x9910, RZ ;  /* 0x0000991005067816 */ /* 0x000fe200000000ff */
[----:B------:R-:W-:-:S03]  /*0180*/  IMAD.HI R4, R0, 0x2aaaaaab, RZ ;  /* 0x2aaaaaab00047827 */ /* 0x000fc600078e02ff */
[----:B------:R-:W-:Y:S02]  /*0190*/  SHF.R.S32.HI R6, RZ, 0x5, R6 ;  /* 0x00000005ff067819 */ /* 0x000fe40000011406 */
[----:B------:R-:W-:Y:S02]  /*01a0*/  SHF.R.U32.HI R5, RZ, 0x1f, R4 ;  /* 0x0000001fff057819 */ /* 0x000fe40000011604 */
[----:B------:R-:W-:Y:S02]  /*01b0*/  PRMT R6, R6, 0x9910, RZ ;  /* 0x0000991006067816 */ /* 0x000fe400000000ff */
[----:B------:R-:W-:Y:S02]  /*01c0*/  LEA.HI R5, R4, R5, RZ, 0x1b ;  /* 0x0000000504057211 */ /* 0x000fe400078fd8ff */
[----:B------:R-:W-:-:S03]  /*01d0*/  MOV R4, R6 ;  /* 0x0000000600047202 */ /* 0x000fc60000000f00 */
[----:B------:R-:W-:Y:S02]  /*01e0*/  IMAD R10, R5, -0xc0, R0 ;  /* 0xffffff40050a7824 */ /* 0x000fe400078e0200 */
[----:B------:R-:W-:Y:S02]  /*01f0*/  IMAD R13, R11, 0x6, R4 ;  /* 0x000000060b0d7824 */ /* 0x000fe400078e0204 */
[----:B------:R-:W2:Y:S01]  /*0200*/  LDG.E.128 R4, desc[UR4][R22.64] ;  /* 0x0000000416047981 */ /* 0x000ea2000c1e1d00 */
[----:B------:R-:W-:Y:S01]  /*0210*/  PRMT R12, R10, 0x9910, RZ ;  /* 0x000099100a0c7816 */ /* 0x000fe200000000ff */
[----:B----4-:R-:W-:-:S03]  /*0220*/  IMAD.WIDE R16, R13, 0x4, R8 ;  /* 0x000000040d107825 */ /* 0x010fc600078e0208 */
[----:B------:R-:W-:Y:S02]  /*0230*/  SHF.R.S32.HI R12, RZ, 0xf, R12 ;  /* 0x0000000fff0c7819 */ /* 0x000fe4000001140c */
[----:B------:R1:W2:Y:S02]  /*0240*/  LDG.E.EL R0, desc[UR4][R16.64] ;  /* 0x0000000410007981 */ /* 0x0002a4000c2e1900 */
[----:B------:R-:W-:-:S04]  /*0250*/  LOP3.LUT R19, R12, 0xffff, RZ, 0xc0, !PT ;  /* 0x0000ffff0c137812 */ /* 0x000fc800078ec0ff */
[----:B------:R-:W-:-:S04]  /*0260*/  LEA.HI R10, R19, R10, RZ, 0x15 ;  /* 0x0000000a130a7211 */ /* 0x000fc800078fa8ff */
[----:B------:R-:W-:Y:S01]  /*0270*/  PRMT R10, R10, 0x9910, RZ ;  /* 0x000099100a0a7816 */ /* 0x000fe200000000ff */
[----:B-1----:R-:W1:Y:S03]  /*0280*/  LDC.64 R16, c[0x0][0x220] ;  /* 0x00008800ff107b82 */ /* 0x002e660000000a00 */
[----:B------:R-:W-:Y:S02]  /*0290*/  SHF.R.S32.HI R10, RZ, 0x5, R10 ;  /* 0x00000005ff0a7819 */ /* 0x000fe4000001140a */
[----:B------:R-:W-:Y:S02]  /*02a0*/  LEA.HI R12, R15, R2, RZ, 0x1b ;  /* 0x000000020f0c7211 */ /* 0x000fe400078fd8ff */
[----:B------:R-:W-:Y:S01]  /*02b0*/  PRMT R10, R10, 0x9910, RZ ;  /* 0x000099100a0a7816 */ /* 0x000fe200000000ff */
[----:B------:R-:W-:-:S04]  /*02c0*/  VIADD R2, R3, 0x3 ;  /* 0x0000000303027836 */ /* 0x000fc80000000000 */
[----:B------:R-:W-:Y:S02]  /*02d0*/  IMAD R21, R11, 0x6, R10 ;  /* 0x000000060b157824 */ /* 0x000fe400078e020a */
[----:B------:R-:W-:-:S04]  /*02e0*/  IMAD.HI R10, R2, 0x2aaaaaab, RZ ;  /* 0x2aaaaaab020a7827 */ /* 0x000fc800078e02ff */
[----:B------:R-:W-:Y:S01]  /*02f0*/  IMAD R12, R12, -0xc0, R3 ;  /* 0xffffff400c0c7824 */ /* 0x000fe200078e0203 */
[----:B------:R-:W-:Y:S01]  /*0300*/  SHF.R.U32.HI R25, RZ, 0x1f, R10 ;  /* 0x0000001fff197819 */ /* 0x000fe2000001160a */
[----:B------:R-:W-:-:S03]  /*0310*/  IMAD.WIDE R14, R21, 0x4, R8 ;  /* 0x00000004150e7825 */ /* 0x000fc600078e0208 */
[----:B------:R-:W-:Y:S02]  /*0320*/  PRMT R18, R12, 0x9910, RZ ;  /* 0x000099100c127816 */ /* 0x000fe400000000ff */
[----:B------:R-:W-:Y:S01]  /*0330*/  LEA.HI R25, R10, R25, RZ, 0x1b ;  /* 0x000000190a197211 */ /* 0x000fe200078fd8ff */
[----:B------:R3:W4:Y:S01]  /*0340*/  LDG.E.EL R19, desc[UR4][R14.64] ;  /* 0x000000040e137981 */ /* 0x000722000c2e1900 */
[----:B------:R-:W-:-:S03]  /*0350*/  SHF.R.S32.HI R10, RZ, 0xf, R18 ;  /* 0x0000000fff0a7819 */ /* 0x000fc60000011412 */
[----:B------:R-:W-:Y:S01]  /*0360*/  IMAD R2, R25, -0xc0, R2 ;  /* 0xffffff4019027824 */ /* 0x000fe200078e0202 */
[----:B------:R-:W-:-:S04]  /*0370*/  LOP3.LUT R25, R10, 0xffff, RZ, 0xc0, !PT ;  /* 0x0000ffff0a197812 */ /* 0x000fc800078ec0ff */
[----:B------:R-:W-:Y:S02]  /*0380*/  PRMT R18, R2, 0x9910, RZ ;  /* 0x0000991002127816 */ /* 0x000fe400000000ff */
[----:B------:R-:W-:Y:S01]  /*0390*/  LEA.HI R10, R25, R12, RZ, 0x15 ;  /* 0x0000000c190a7211 */ /* 0x000fe200078fa8ff */
[----:B-1----:R-:W-:-:S03]  /*03a0*/  IMAD.WIDE R24, R13, 0x4, R16 ;  /* 0x000000040d187825 */ /* 0x002fc600078e0210 */
[----:B---3--:R-:W-:Y:S01]  /*03b0*/  PRMT R14, R10, 0x9910, RZ ;  /* 0x000099100a0e7816 */ /* 0x008fe200000000ff */
[----:B------:R-:W-:Y:S02]  /*03c0*/  IMAD.MOV.U32 R13, RZ, RZ, R18 ;  /* 0x000000ffff0d7224 */ /* 0x000fe400078e0012 */
[----:B------:R-:W-:Y:S01]  /*03d0*/  IMAD.WIDE R20, R21, 0x4, R16 ;  /* 0x0000000415147825 */ /* 0x000fe200078e0210 */
[----:B------:R-:W3:Y:S02]  /*03e0*/  LDG.E.EL R24, desc[UR4][R24.64] ;  /* 0x0000000418187981 */ /* 0x000ee4000c2e1900 */
[----:B------:R-:W-:Y:S01]  /*03f0*/  SHF.R.S32.HI R10, RZ, 0xf, R13 ;  /* 0x0000000fff0a7819 */ /* 0x000fe2000001140d */
[----:B------:R-:W-:Y:S02]  /*0400*/  IMAD.MOV.U32 R13, RZ, RZ, R14 ;  /* 0x000000ffff0d7224 */ /* 0x000fe400078e000e */
[----:B------:R1:W5:Y:S01]  /*0410*/  LDG.E.EL R14, desc[UR4][R20.64] ;  /* 0x00000004140e7981 */ /* 0x000362000c2e1900 */
[----:B------:R-:W-:-:S02]  /*0420*/  LOP3.LUT R15, R10, 0xffff, RZ, 0xc0, !PT ;  /* 0x0000ffff0a0f7812 */ /* 0x000fc400078ec0ff */
[----:B------:R-:W-:Y:S02]  /*0430*/  SHF.R.S32.HI R10, RZ, 0x5, R13 ;  /* 0x00000005ff0a7819 */ /* 0x000fe4000001140d */
[----:B------:R-:W-:Y:S02]  /*0440*/  LEA.HI R2, R15, R2, RZ, 0x15 ;  /* 0x000000020f027211 */ /* 0x000fe400078fa8ff */
[----:B------:R-:W-:Y:S02]  /*0450*/  PRMT R10, R10, 0x9910, RZ ;  /* 0x000099100a0a7816 */ /* 0x000fe400000000ff */
[----:B------:R-:W-:Y:S02]  /*0460*/  PRMT R13, R2, 0x9910, RZ ;  /* 0x00009910020d7816 */ /* 0x000fe400000000ff */
[----:B------:R-:W-:-:S03]  /*0470*/  MOV R2, R10 ;  /* 0x0000000a00027202 */ /* 0x000fc60000000f00 */
[----:B------:R-:W-:Y:S02]  /*0480*/  IMAD.MOV.U32 R10, RZ, RZ, R13 ;  /* 0x000000ffff0a7224 */ /* 0x000fe400078e000d */
[----:B------:R-:W-:-:S03]  /*0490*/  IMAD R15, R11, 0x6, R2 ;  /* 0x000000060b0f7824 */ /* 0x000fc600078e0202 */
[----:B------:R-:W-:Y:S01]  /*04a0*/  SHF.R.S32.HI R2, RZ, 0x5, R10 ;  /* 0x00000005ff027819 */ /* 0x000fe2000001140a */
[----:B------:R-:W-:-:S03]  /*04b0*/  IMAD.WIDE R28, R15, 0x4, R8 ;  /* 0x000000040f1c7825 */ /* 0x000fc600078e0208 */
[----:B------:R-:W-:Y:S02]  /*04c0*/  PRMT R2, R2, 0x9910, RZ ;  /* 0x0000991002027816 */ /* 0x000fe400000000ff */
[----:B------:R1:W5:Y:S03]  /*04d0*/  LDG.E.EL R18, desc[UR4][R28.64] ;  /* 0x000000041c127981 */ /* 0x000366000c2e1900 */
[----:B------:R-:W-:-:S04]  /*04e0*/  IMAD R11, R11, 0x6, R2 ;  /* 0x000000060b0b7824 */ /* 0x000fc800078e0202 */
[----:B------:R-:W-:-:S05]  /*04f0*/  IMAD.WIDE R26, R11, 0x4, R8 ;  /* 0x000000040b1a7825 */ /* 0x000fca00078e0208 */
[----:B------:R1:W5:Y:S02]  /*0500*/  LDG.E.EL R25, desc[UR4][R26.64] ;  /* 0x000000041a197981 */ /* 0x000364000c2e1900 */
[----:B-1----:R-:W-:-:S04]  /*0510*/  VIADD R20, R3, 0x200 ;  /* 0x0000020003147836 */ /* 0x002fc80000000000 */
[----:B------:R-:W-:-:S04]  /*0520*/  IMAD.HI R21, R20, 0x2aaaaaab, RZ ;  /* 0x2aaaaaab14157827 */ /* 0x000fc800078e02ff */
[----:B------:R-:W-:Y:S01]  /*0530*/  VIADD R2, R3, 0x201 ;  /* 0x0000020103027836 */ /* 0x000fe20000000000 */
[----:B------:R-:W-:-:S03]  /*0540*/  SHF.R.U32.HI R10, RZ, 0x1f, R21 ;  /* 0x0000001fff0a7819 */ /* 0x000fc60000011615 */
[----:B0-----:R-:W-:Y:S01]  /*0550*/  IMAD.HI R28, R2, 0x2aaaaaab, RZ ;  /* 0x2aaaaaab021c7827 */ /* 0x001fe200078e02ff */
[CC--:B------:R-:W-:Y:S02]  /*0560*/  LEA.HI R13, R21.reuse, R10.reuse, RZ, 0x1b ;  /* 0x0000000a150d7211 */ /* 0x0c0fe400078fd8ff */
[----:B------:R-:W-:Y:S02]  /*0570*/  LEA.HI.SX32 R21, R21, R10, 0x11 ;  /* 0x0000000a15157211 */ /* 0x000fe400078f8aff */
[----:B------:R-:W-:Y:S01]  /*0580*/  IADD3 R10, R3, 0x202, RZ ;  /* 0x00000202030a7810 */ /* 0x000fe20007ffe0ff */
[----:B------:R-:W-:Y:S01]  /*0590*/  IMAD R20, R13, -0xc0, R20 ;  /* 0xffffff400d147824 */ /* 0x000fe200078e0214 */
[----:B------:R-:W-:-:S03]  /*05a0*/  SHF.R.U32.HI R13, RZ, 0x1f, R28 ;  /* 0x0000001fff0d7819 */ /* 0x000fc6000001161c */
[----:B------:R-:W-:Y:S01]  /*05b0*/  IMAD.HI R26, R10, 0x2aaaaaab, RZ ;  /* 0x2aaaaaab0a1a7827 */ /* 0x000fe200078e02ff */
[----:B------:R-:W-:-:S05]  /*05c0*/  LEA.HI R13, R28, R13, RZ, 0x1b ;  /* 0x0000000d1c0d7211 */ /* 0x000fca00078fd8ff */
[----:B------:R-:W-:Y:S01]  /*05d0*/  IMAD R2, R13, -0xc0, R2 ;  /* 0xffffff400d027824 */ /* 0x000fe200078e0202 */
[----:B------:R-:W-:-:S04]  /*05e0*/  SHF.R.U32.HI R13, RZ, 0x1f, R26 ;  /* 0x0000001fff0d7819 */ /* 0x000fc8000001161a */
[----:B------:R-:W-:Y:S01]  /*05f0*/  LEA.HI R27, R26, R13, RZ, 0x1b ;  /* 0x0000000d1a1b7211 */ /* 0x000fe200078fd8ff */
[----:B------:R-:W-:-:S04]  /*0600*/  VIADD R13, R3, 0x203 ;  /* 0x00000203030d7836 */ /* 0x000fc80000000000 */
[----:B------:R-:W-:-:S04]  /*0610*/  IMAD.HI R26, R13, 0x2aaaaaab, RZ ;  /* 0x2aaaaaab0d1a7827 */ /* 0x000fc800078e02ff */
[----:B------:R-:W-:Y:S02]  /*0620*/  IMAD R10, R27, -0xc0, R10 ;  /* 0xffffff401b0a7824 */ /* 0x000fe400078e020a */
[----:B--2---:R-:W-:Y:S01]  /*0630*/  FADD R0, R5, -R0 ;  /* 0x8000000005007221 */ /* 0x004fe20000000000 */
[----:B------:R-:W-:-:S04]  /*0640*/  SHF.R.U32.HI R5, RZ, 0x1f, R26 ;  /* 0x0000001fff057819 */ /* 0x000fc8000001161a */
[----:B------:R-:W-:Y:S02]  /*0650*/  LEA.HI R28, R26, R5, RZ, 0x1b ;  /* 0x000000051a1c7211 */ /* 0x000fe400078fd8ff */
[----:B------:R-:W-:-:S04]  /*0660*/  PRMT R5, R2, 0x9910, RZ ;  /* 0x0000991002057816 */ /* 0x000fc800000000ff */
[----:B------:R-:W-:Y:S01]  /*0670*/  SHF.R.S32.HI R5, RZ, 0xf, R5 ;  /* 0x0000000fff057819 */ /* 0x000fe20000011405 */
[----:B------:R-:W-:-:S03]  /*0680*/  IMAD R28, R28, -0xc0, R13 ;  /* 0xffffff401c1c7824 */ /* 0x000fc600078e020d */
[----:B------:R-:W-:-:S04]  /*0690*/  LOP3.LUT R5, R5, 0xffff, RZ, 0xc0, !PT ;  /* 0x0000ffff05057812 */ /* 0x000fc800078ec0ff */
[----:B------:R-:W-:Y:S02]  /*06a0*/  LEA.HI R5, R5, R2, RZ, 0x15 ;  /* 0x0000000205057211 */ /* 0x000fe400078fa8ff */
[----:B------:R-:W-:Y:S02]  /*06b0*/  PRMT R2, R10, 0x9910, RZ ;  /* 0x000099100a027816 */ /* 0x000fe400000000ff */
[----:B------:R-:W-:Y:S02]  /*06c0*/  PRMT R13, R28, 0x9910, RZ ;  /* 0x000099101c0d7816 */ /* 0x000fe400000000ff */
[----:B------:R-:W-:Y:S02]  /*06d0*/  SHF.R.S32.HI R2, RZ, 0xf, R2 ;  /* 0x0000000fff027819 */ /* 0x000fe40000011402 */
[----:B------:R-:W-:Y:S02]  /*06e0*/  SHF.R.S32.HI R13, RZ, 0xf, R13 ;  /* 0x0000000fff0d7819 */ /* 0x000fe4000001140d */
[----:B------:R-:W-:-:S02]  /*06f0*/  LOP3.LUT R27, R2, 0xffff, RZ, 0xc0, !PT ;  /* 0x0000ffff021b7812 */ /* 0x000fc400078ec0ff */
[----:B------:R-:W-:Y:S02]  /*0700*/  LOP3.LUT R29, R13, 0xffff, RZ, 0xc0, !PT ;  /* 0x0000ffff0d1d7812 */ /* 0x000fe400078ec0ff */
[----:B------:R-:W-:Y:S02]  /*0710*/  LEA.HI R13, R27, R10, RZ, 0x15 ;  /* 0x0000000a1b0d7211 */ /* 0x000fe400078fa8ff */
[----:B------:R-:W-:Y:S01]  /*0720*/  PRMT R10, R20, 0x9910, RZ ;  /* 0x00009910140a7816 */ /* 0x000fe200000000ff */
[----:B----4-:R-:W-:-:S04]  /*0730*/  FADD R2, R6, -R19 ;  /* 0x8000001306027221 */ /* 0x010fc80000000000 */
[----:B------:R-:W-:Y:S01]  /*0740*/  IMAD.MOV.U32 R6, RZ, RZ, R10 ;  /* 0x000000ffff067224 */ /* 0x000fe200078e000a */
[----:B------:R-:W-:-:S04]  /*0750*/  LEA.HI R28, R29, R28, RZ, 0x15 ;  /* 0x0000001c1d1c7211 */ /* 0x000fc800078fa8ff */
[----:B------:R-:W-:Y:S01]  /*0760*/  SHF.R.S32.HI R6, RZ, 0xf, R6 ;  /* 0x0000000fff067819 */ /* 0x000fe20000011406 */
[----:B------:R-:W-:-:S03]  /*0770*/  IMAD.WIDE R26, R15, 0x4, R16 ;  /* 0x000000040f1a7825 */ /* 0x000fc600078e0210 */
[----:B------:R-:W-:Y:S01]  /*0780*/  LOP3.LUT R29, R6, 0xffff, RZ, 0xc0, !PT ;  /* 0x0000ffff061d7812 */ /* 0x000fe200078ec0ff */
[----:B------:R-:W-:Y:S01]  /*0790*/  IMAD.WIDE R10, R11, 0x4, R16 ;  /* 0x000000040b0a7825 */ /* 0x000fe200078e0210 */
[----:B------:R-:W-:Y:S01]  /*07a0*/  PRMT R5, R5, 0x9910, RZ ;  /* 0x0000991005057816 */ /* 0x000fe200000000ff */
[----:B------:R0:W2:Y:S01]  /*07b0*/  LDG.E.EL R19, desc[UR4][R26.64] ;  /* 0x000000041a137981 */ /* 0x0000a2000c2e1900 */
[----:B------:R-:W-:Y:S01]  /*07c0*/  LEA.HI R6, R29, R20, RZ, 0x15 ;  /* 0x000000141d067211 */ /* 0x000fe200078fa8ff */
[----:B------:R-:W-:Y:S01]  /*07d0*/  HFMA2.MMA R29, -RZ, RZ, 0.5, 0 ;  /* 0x38000000ff1d7435 */ /* 0x000fe200000001ff */
[----:B------:R-:W-:Y:S01]  /*07e0*/  PRMT R13, R13, 0x9910, RZ ;  /* 0x000099100d0d7816 */ /* 0x000fe200000000ff */
[----:B------:R1:W4:Y:S01]  /*07f0*/  LDG.E.EL R15, desc[UR4][R10.64] ;  /* 0x000000040a0f7981 */ /* 0x000322000c2e1900 */
[----:B------:R-:W-:Y:S02]  /*0800*/  PRMT R28, R28, 0x9910, RZ ;  /* 0x000099101c1c7816 */ /* 0x000fe400000000ff */
[----:B0-----:R-:W-:Y:S01]  /*0810*/  PRMT R26, R6, 0x9910, RZ ;  /* 0x00009910061a7816 */ /* 0x001fe200000000ff */
[----:B------:R-:W-:-:S02]  /*0820*/  IMAD.MOV.U32 R6, RZ, RZ, R5 ;  /* 0x000000ffff067224 */ /* 0x000fc400078e0005 */
[----:B------:R-:W-:Y:S01]  /*0830*/  IMAD.MOV.U32 R27, RZ, RZ, R13 ;  /* 0x000000ffff1b7224 */ /* 0x000fe200078e000d */
[----:B-1----:R-:W-:Y:S01]  /*0840*/  SHF.R.S32.HI R11, RZ, 0x5, R26 ;  /* 0x00000005ff0b7819 */ /* 0x002fe2000001141a */
[-C--:B---3--:R-:W-:Y:S01]  /*0850*/  FFMA R5, R24, R29.reuse, 9.9999997473787516356e-06 ;  /* 0x3727c5ac18057423 */ /* 0x088fe2000000001d */
[----:B------:R-:W-:Y:S02]  /*0860*/  MOV R13, R28 ;  /* 0x0000001c000d7202 */ /* 0x000fe40000000f00 */
[----:B------:R-:W-:Y:S02]  /*0870*/  SHF.R.S32.HI R10, RZ, 0x5, R6 ;  /* 0x00000005ff0a7819 */ /* 0x000fe40000011406 */
[----:B------:R-:W-:Y:S02]  /*0880*/  SHF.R.S32.HI R6, RZ, 0x5, R27 ;  /* 0x00000005ff067819 */ /* 0x000fe4000001141b */
[----:B------:R-:W-:Y:S01]  /*0890*/  PRMT R11, R11, 0x9910, RZ ;  /* 0x000099100b0b7816 */ /* 0x000fe200000000ff */
[----:B-----5:R-:W-:Y:S01]  /*08a0*/  FFMA R14, R14, R29, 9.9999997473787516356e-06 ;  /* 0x3727c5ac0e0e7423 */ /* 0x020fe2000000001d */
[----:B------:R-:W-:Y:S01]  /*08b0*/  SHF.R.S32.HI R13, RZ, 0x5, R13 ;  /* 0x00000005ff0d7819 */ /* 0x000fe2000001140d */
[----:B------:R-:W0:Y:S01]  /*08c0*/  MUFU.RSQ R5, R5 ;  /* 0x0000000500057308 */ /* 0x000e220000001400 */
[----:B------:R-:W-:Y:S01]  /*08d0*/  PRMT R24, R6, 0x9910, RZ ;  /* 0x0000991006187816 */ /* 0x000fe200000000ff */
[----:B------:R-:W-:Y:S01]  /*08e0*/  IMAD.MOV.U32 R6, RZ, RZ, R11 ;  /* 0x000000ffff067224 */ /* 0x000fe200078e000b */
[----:B------:R-:W-:-:S02]  /*08f0*/  PRMT R10, R10, 0x9910, RZ ;  /* 0x000099100a0a7816 */ /* 0x000fc400000000ff */
[----:B------:R-:W-:Y:S01]  /*0900*/  PRMT R26, R13, 0x9910, RZ ;  /* 0x000099100d1a7816 */ /* 0x000fe200000000ff */
[C---:B------:R-:W-:Y:S02]  /*0910*/  IMAD R11, R21.reuse, 0x6, R6 ;  /* 0x00000006150b7824 */ /* 0x040fe400078e0206 */
[----:B------:R-:W1:Y:S01]  /*0920*/  MUFU.RSQ R14, R14 ;  /* 0x0000000e000e7308 */ /* 0x000e620000001400 */
[C---:B------:R-:W-:Y:S02]  /*0930*/  IMAD R6, R21.reuse, 0x6, R10 ;  /* 0x0000000615067824 */ /* 0x040fe400078e020a */
[C---:B------:R-:W-:Y:S02]  /*0940*/  IMAD R10, R21.reuse, 0x6, R24 ;  /* 0x00000006150a7824 */ /* 0x040fe400078e0218 */
[----:B------:R-:W-:Y:S02]  /*0950*/  IMAD R21, R21, 0x6, R26 ;  /* 0x0000000615157824 */ /* 0x000fe400078e021a */
[----:B------:R-:W-:-:S04]  /*0960*/  IMAD.WIDE R26, R11, 0x4, R8 ;  /* 0x000000040b1a7825 */ /* 0x000fc800078e0208 */
[----:B0-----:R-:W-:Y:S01]  /*0970*/  FMUL R0, R5, R0 ;  /* 0x0000000005007220 */ /* 0x001fe20000400000 */
[----:B------:R-:W-:Y:S01]  /*0980*/  FADD R18, R4, -R18 ;  /* 0x8000001204127221 */ /* 0x000fe20000000000 */
[----:B------:R0:W3:Y:S01]  /*0990*/  LDG.E.EL R13, desc[UR4][R26.64] ;  /* 0x000000041a0d7981 */ /* 0x0000e2000c2e1900 */
[----:B------:R-:W-:-:S04]  /*09a0*/  IMAD.WIDE R4, R10, 0x4, R8 ;  /* 0x000000040a047825 */ /* 0x000fc800078e0208 */
[----:B-1----:R-:W-:Y:S01]  /*09b0*/  FMUL R2, R14, R2 ;  /* 0x000000020e027220 */ /* 0x002fe20000400000 */
[----:B------:R1:W5:Y:S01]  /*09c0*/  LDG.E.EL R28, desc[UR4][R4.64] ;  /* 0x00000004041c7981 */ /* 0x000362000c2e1900 */
[----:B0-----:R-:W-:-:S05]  /*09d0*/  IMAD.WIDE R26, R6, 0x4, R8 ;  /* 0x00000004061a7825 */ /* 0x001fca00078e0208 */
[----:B------:R0:W3:Y:S01]  /*09e0*/  LDG.E.EL R14, desc[UR4][R26.64] ;  /* 0x000000041a0e7981 */ /* 0x0000e2000c2e1900 */
[----:B-1----:R-:W-:-:S04]  /*09f0*/  IMAD.WIDE R4, R6, 0x4, R16 ;  /* 0x0000000406047825 */ /* 0x002fc800078e0210 */
[----:B------:R-:W-:Y:S01]  /*0a00*/  FADD R25, R7, -R25 ;  /* 0x8000001907197221 */ /* 0x000fe20000000000 */
[----:B0-----:R-:W-:-:S05]  /*0a10*/  IMAD.WIDE R26, R11, 0x4, R16 ;  /* 0x000000040b1a7825 */ /* 0x001fca00078e0210 */
[----:B------:R-:W3:Y:S04]  /*0a20*/  LDG.E.EL R11, desc[UR4][R26.64] ;  /* 0x000000041a0b7981 */ /* 0x000ee8000c2e1900 */
[----:B------:R-:W3:Y:S04]  /*0a30*/  LDG.E.EL R27, desc[UR4][R4.64] ;  /* 0x00000004041b7981 */ /* 0x000ee8000c2e1900 */
[----:B------:R0:W5:Y:S02]  /*0a40*/  LDG.E.128 R4, desc[UR4][R22.64+0x800] ;  /* 0x0008000416047981 */ /* 0x000164000c1e1d00 */
[----:B0-----:R-:W-:-:S04]  /*0a50*/  IMAD.WIDE R22, R10, 0x4, R16 ;  /* 0x000000040a167825 */ /* 0x001fc800078e0210 */
[C---:B------:R-:W-:Y:S01]  /*0a60*/  IMAD.WIDE R16, R21.reuse, 0x4, R16 ;  /* 0x0000000415107825 */ /* 0x040fe200078e0210 */
[----:B------:R0:W5:Y:S04]  /*0a70*/  LDG.E.EL R26, desc[UR4][R22.64] ;  /* 0x00000004161a7981 */ /* 0x000168000c2e1900 */
[----:B------:R1:W5:Y:S01]  /*0a80*/  LDG.E.EL R10, desc[UR4][R16.64] ;  /* 0x00000004100a7981 */ /* 0x000362000c2e1900 */
[----:B0-----:R-:W0:Y:S08]  /*0a90*/  LDC.64 R22, c[0x0][0x230] ;  /* 0x00008c00ff167b82 */ /* 0x001e300000000a00 */
[----:B-1----:R-:W1:Y:S01]  /*0aa0*/  LDC.64 R16, c[0x0][0x228] ;  /* 0x00008a00ff107b82 */ /* 0x002e620000000a00 */
[----:B------:R-:W-:-:S05]  /*0ab0*/  IMAD.WIDE R8, R21, 0x4, R8 ;  /* 0x0000000415087825 */ /* 0x000fca00078e0208 */
[----:B------:R1:W5:Y:S02]  /*0ac0*/  LDG.E.EL R24, desc[UR4][R8.64] ;  /* 0x0000000408187981 */ /* 0x000364000c2e1900 */
[----:B-1----:R-:W-:-:S04]  /*0ad0*/  IMAD.WIDE R8, R12, 0x4, R16 ;  /* 0x000000040c087825 */ /* 0x002fc800078e0210 */
[----:B----4-:R-:W-:-:S06]  /*0ae0*/  FFMA R15, R15, R29, 9.9999997473787516356e-06 ;  /* 0x3727c5ac0f0f7423 */ /* 0x010fcc000000001d */
[----:B------:R-:W1:Y:S01]  /*0af0*/  MUFU.RSQ R15, R15 ;  /* 0x0000000f000f7308 */ /* 0x000e620000001400 */
[----:B--2---:R-:W-:Y:S01]  /*0b00*/  FFMA R19, R19, R29, 9.9999997473787516356e-06 ;  /* 0x3727c5ac13137423 */ /* 0x004fe2000000001d */
[----:B-1----:R-:W-:Y:S01]  /*0b10*/  FMUL R25, R15, R25 ;  /* 0x000000190f197220 */ /* 0x002fe20000400000 */
[----:B---3--:R-:W-:Y:S01]  /*0b20*/  FFMA R27, R27, R29, 9.9999997473787516356e-06 ;  /* 0x3727c5ac1b1b7423 */ /* 0x008fe2000000001d */
[----:B-----5:R-:W-:Y:S01]  /*0b30*/  FADD R4, R4, -R13 ;  /* 0x8000000d04047221 */ /* 0x020fe20000000000 */
[----:B0-----:R-:W-:-:S04]  /*0b40*/  IMAD.WIDE R12, R12, 0x4, R22 ;  /* 0x000000040c0c7825 */ /* 0x001fc800078e0216 */
[----:B------:R-:W-:Y:S01]  /*0b50*/  FADD R28, R6, -R28 ;  /* 0x8000001c061c7221 */ /* 0x000fe20000000000 */
[-C--:B------:R-:W-:Y:S01]  /*0b60*/  FFMA R6, R11, R29.reuse, 9.9999997473787516356e-06 ;  /* 0x3727c5ac0b067423 */ /* 0x080fe2000000001d */
[----:B------:R-:W-:Y:S02]  /*0b70*/  FADD R5, R5, -R14 ;  /* 0x8000000e05057221 */ /* 0x000fe40000000000 */
[----:B------:R-:W2:Y:S01]  /*0b80*/  LDG.E.EL.128 R12, desc[UR4][R12.64] ;  /* 0x000000040c0c7981 */ /* 0x000ea2000c2e1d00 */
[-C--:B------:R-:W-:Y:S01]  /*0b90*/  FFMA R26, R26, R29.reuse, 9.9999997473787516356e-06 ;  /* 0x3727c5ac1a1a7423 */ /* 0x080fe2000000001d */
[----:B------:R-:W-:Y:S02]  /*0ba0*/  FFMA R29, R10, R29, 9.9999997473787516356e-06 ;  /* 0x3727c5ac0a1d7423 */ /* 0x000fe4000000001d */
[----:B------:R-:W2:Y:S01]  /*0bb0*/  LDG.E.EL.128 R8, desc[UR4][R8.64] ;  /* 0x0000000408087981 */ /* 0x000ea2000c2e1d00 */
[----:B------:R-:W0:Y:S01]  /*0bc0*/  MUFU.RSQ R19, R19 ;  /* 0x0000001300137308 */ /* 0x000e220000001400 */
[----:B------:R-:W-:-:S04]  /*0bd0*/  IMAD.WIDE R16, R20, 0x4, R16 ;  /* 0x0000000414107825 */ /* 0x000fc800078e0210 */
[----:B------:R-:W-:-:S06]  /*0be0*/  IMAD.WIDE R20, R20, 0x4, R22 ;  /* 0x0000000414147825 */ /* 0x000fcc00078e0216 */
[----:B------:R-:W3:Y:S01]  /*0bf0*/  LDG.E.EL.128 R20, desc[UR4][R20.64] ;  /* 0x0000000414147981 */ /* 0x000ee2000c2e1d00 */
[----:B0-----:R-:W-:Y:S01]  /*0c00*/  FMUL R18, R19, R18 ;  /* 0x0000001213127220 */ /* 0x001fe20000400000 */
[----:B------:R-:W0:Y:S01]  /*0c10*/  MUFU.RSQ R6, R6 ;  /* 0x0000000600067308 */ /* 0x000e220000001400 */
[----:B------:R-:W-:Y:S02]  /*0c20*/  FADD R7, R7, -R24 ;  /* 0x8000001807077221 */ /* 0x000fe40000000000 */
[----:B--2---:R-:W-:Y:S02]  /*0c30*/  FFMA R8, R8, R18, R12 ;  /* 0x0000001208087223 */ /* 0x004fe4000000000c */
[----:B------:R-:W3:Y:S03]  /*0c40*/  LDG.E.EL.128 R16, desc[UR4][R16.64] ;  /* 0x0000000410107981 */ /* 0x000ee6000c2e1d00 */
[----:B------:R-:W1:Y:S01]  /*0c50*/  MUFU.RSQ R27, R27 ;  /* 0x0000001b001b7308 */ /* 0x000e620000001400 */
[----:B------:R-:W-:-:S02]  /*0c60*/  FFMA R0, R9, R0, R13 ;  /* 0x0000000009007223 */ /* 0x000fc4000000000d */
[----:B------:R-:W2:Y:S05]  /*0c70*/  LDC.64 R12, c[0x0][0x238] ;  /* 0x00008e00ff0c7b82 */ /* 0x000eaa0000000a00 */
[----:B------:R-:W4:Y:S08]  /*0c80*/  MUFU.RSQ R26, R26 ;  /* 0x0000001a001a7308 */ /* 0x000f300000001400 */
[----:B------:R-:W5:Y:S01]  /*0c90*/  MUFU.RSQ R24, R29 ;  /* 0x0000001d00187308 */ /* 0x000f620000001400 */
[----:B0-----:R-:W-:Y:S01]  /*0ca0*/  FMUL R9, R6, R4 ;  /* 0x0000000406097220 */ /* 0x001fe20000400000 */
[----:B-1----:R-:W-:Y:S01]  /*0cb0*/  FMUL R4, R27, R5 ;  /* 0x000000051b047220 */ /* 0x002fe20000400000 */
[----:B------:R-:W-:Y:S01]  /*0cc0*/  FFMA R11, R11, R25, R15 ;  /* 0x000000190b0b7223 */ /* 0x000fe2000000000f */
[----:B----4-:R-:W-:Y:S01]  /*0cd0*/  FMUL R5, R26, R28 ;  /* 0x0000001c1a057220 */ /* 0x010fe20000400000 */
[----:B------:R-:W-:-:S03]  /*0ce0*/  FFMA R10, R10, R2, R14 ;  /* 0x000000020a0a7223 */ /* 0x000fc6000000000e */
[----:B------:R-:W-:Y:S01]  /*0cf0*/  FSETP.GEU.AND P6, PT, R11, RZ, PT ;  /* 0x000000ff0b00720b */ /* 0x000fe20003fce000 */
[----:B-----5:R-:W-:-:S03]  /*0d00*/  FMUL R24, R24, R7 ;  /* 0x0000000718187220 */ /* 0x020fc60000400000 */
[----:B------:R-:W-:Y:S02]  /*0d10*/  SEL R11, R11, RZ, P6 ;  /* 0x000000ff0b0b7207 */ /* 0x000fe40003000000 */
[----:B------:R-:W-:Y:S02]  /*0d20*/  FSETP.GEU.AND P0, PT, R8, RZ, PT ;  /* 0x000000ff0800720b */ /* 0x000fe40003f0e000 */
[----:B------:R-:W-:Y:S02]  /*0d30*/  FSETP.GEU.AND P1, PT, R10, RZ, PT ;  /* 0x000000ff0a00720b */ /* 0x000fe40003f2e000 */
[----:B------:R-:W-:Y:S01]  /*0d40*/  FSETP.GEU.AND P2, PT, R0, RZ, PT ;  /* 0x000000ff0000720b */ /* 0x000fe20003f4e000 */
[----:B--2---:R-:W-:Y:S01]  /*0d50*/  IMAD.WIDE R12, R3, 0x4, R12 ;  /* 0x00000004030c7825 */ /* 0x004fe200078e020c */
[----:B------:R-:W-:Y:S02]  /*0d60*/  SEL R8, R8, RZ, P0 ;  /* 0x000000ff08087207 */ /* 0x000fe40000000000 */
[----:B------:R-:W-:Y:S01]  /*0d70*/  SEL R10, R10, RZ, P1 ;  /* 0x000000ff0a0a7207 */ /* 0x000fe20000800000 */
[----:B---3--:R-:W-:Y:S01]  /*0d80*/  FFMA R16, R16, R9, R20 ;  /* 0x0000000910107223 */ /* 0x008fe20000000014 */
[----:B------:R-:W-:Y:S01]  /*0d90*/  FFMA R4, R17, R4, R21 ;  /* 0x0000000411047223 */ /* 0x000fe20000000015 */
[----:B------:R-:W-:Y:S01]  /*0da0*/  FFMA R5, R18, R5, R22 ;  /* 0x0000000512057223 */ /* 0x000fe20000000016 */
[----:B------:R-:W-:-:S02]  /*0db0*/  FFMA R19, R19, R24, R23 ;  /* 0x0000001813137223 */ /* 0x000fc40000000017 */
[----:B------:R-:W-:Y:S02]  /*0dc0*/  FSETP.GEU.AND P5, PT, R16, RZ, PT ;  /* 0x000000ff1000720b */ /* 0x000fe40003fae000 */
[----:B------:R-:W-:Y:S02]  /*0dd0*/  FSETP.GEU.AND P3, PT, R5, RZ, PT ;  /* 0x000000ff0500720b */ /* 0x000fe40003f6e000 */
[----:B------:R-:W-:Y:S02]  /*0de0*/  FSETP.GEU.AND P4, PT, R4, RZ, PT ;  /* 0x000000ff0400720b */ /* 0x000fe40003f8e000 */
[----:B------:R-:W-:Y:S02]  /*0df0*/  FSETP.GEU.AND P6, PT, R19, RZ, PT ;  /* 0x000000ff1300720b */ /* 0x000fe40003fce000 */
[----:B------:R-:W-:Y:S02]  /*0e00*/  SEL R9, R0, RZ, P2 ;  /* 0x000000ff00097207 */ /* 0x000fe40001000000 */
[----:B------:R-:W-:-:S02]  /*0e10*/  SEL R18, R5, RZ, P3 ;  /* 0x000000ff05127207 */ /* 0x000fc40001800000 */
[----:B------:R-:W-:Y:S02]  /*0e20*/  SEL R17, R4, RZ, P4 ;  /* 0x000000ff04117207 */ /* 0x000fe40002000000 */
[----:B------:R-:W-:Y:S02]  /*0e30*/  SEL R16, R16, RZ, P5 ;  /* 0x000000ff10107207 */ /* 0x000fe40002800000 */
[----:B------:R-:W-:Y:S01]  /*0e40*/  SEL R19, R19, RZ, P6 ;  /* 0x000000ff13137207 */ /* 0x000fe20003000000 */
[----:B------:R-:W-:Y:S04]  /*0e50*/  STG.E.128 desc[UR4][R12.64], R8 ;  /* 0x000000080c007986 */ /* 0x000fe8000c101d04 */
[----:B------:R-:W-:Y:S01]  /*0e60*/  STG.E.128 desc[UR4][R12.64+0x800], R16 ;  /* 0x000800100c007986 */ /* 0x000fe2000c101d04 */
[----:B------:R-:W-:Y:S05]  /*0e70*/  EXIT ;  /* 0x000000000000794d */ /* 0x000fea0003800000 */
.L_x_0:
[----:B------:R-:W-:-:S00]  /*0e80*/  BRA `(.L_x_0) ;  /* 0xfffffffc00fc7947 */ /* 0x000fc0000383ffff */
[----:B------:R-:W-:-:S00]  /*0e90*/  NOP ;  /* 0x0000000000007918 */ /* 0x000fc00000000000 */
        /* <DEDUP_REMOVED lines=14> */
.L_x_1:


//--------------------- .nv.global.init           --------------------------
	.section	.nv.global.init,"aw",@progbits
.nv.global.init:
	.type		_$_str,@object
	.size		_$_str,(.L_0 - _$_str)
_$_str:
        /*0000*/ 	.byte	0x5f, 0x5f, 0x43, 0x55, 0x44, 0x41, 0x5f, 0x46, 0x54, 0x5a, 0x00
.L_0:


//--------------------- .nv.constant0.triton_poi_fused_native_group_norm_relu_18 --------------------------
	.section	.nv.constant0.triton_poi_fused_native_group_norm_relu_18,"a",@progbits
	.sectionflags	@""
	.align	4
.nv.constant0.triton_poi_fused_native_group_norm_relu_18:
	.zero		580
